//
// Generated by NVIDIA NVVM Compiler
//
// Compiler Build ID: CL-36424714
// Cuda compilation tools, release 13.0, V13.0.88
// Based on NVVM 20.0.0
//

.version 9.0
.target sm_100
.address_size 64

	// .globl	_ZN3cub18CUB_300001_SM_10006detail11EmptyKernelIvEEvv
.global .align 1 .b8 _ZN41_INTERNAL_d2385b52_4_k_cu_b1c7074d_1037694cuda3std3__45__cpo5beginE[1];
.global .align 1 .b8 _ZN41_INTERNAL_d2385b52_4_k_cu_b1c7074d_1037694cuda3std3__45__cpo3endE[1];
.global .align 1 .b8 _ZN41_INTERNAL_d2385b52_4_k_cu_b1c7074d_1037694cuda3std3__45__cpo6cbeginE[1];
.global .align 1 .b8 _ZN41_INTERNAL_d2385b52_4_k_cu_b1c7074d_1037694cuda3std3__45__cpo4cendE[1];
.global .align 1 .b8 _ZN41_INTERNAL_d2385b52_4_k_cu_b1c7074d_1037694cuda3std3__45__cpo6rbeginE[1];
.global .align 1 .b8 _ZN41_INTERNAL_d2385b52_4_k_cu_b1c7074d_1037694cuda3std3__45__cpo4rendE[1];
.global .align 1 .b8 _ZN41_INTERNAL_d2385b52_4_k_cu_b1c7074d_1037694cuda3std3__45__cpo7crbeginE[1];
.global .align 1 .b8 _ZN41_INTERNAL_d2385b52_4_k_cu_b1c7074d_1037694cuda3std3__45__cpo5crendE[1];
.global .align 1 .b8 _ZN41_INTERNAL_d2385b52_4_k_cu_b1c7074d_1037694cuda3std3__443_GLOBAL__N__d2385b52_4_k_cu_b1c7074d_1037696ignoreE[1];
.global .align 1 .b8 _ZN41_INTERNAL_d2385b52_4_k_cu_b1c7074d_1037694cuda3std3__419piecewise_constructE[1];
.global .align 1 .b8 _ZN41_INTERNAL_d2385b52_4_k_cu_b1c7074d_1037694cuda3std3__48in_placeE[1];
.global .align 1 .b8 _ZN41_INTERNAL_d2385b52_4_k_cu_b1c7074d_1037694cuda3std3__420unreachable_sentinelE[1];
.global .align 1 .b8 _ZN41_INTERNAL_d2385b52_4_k_cu_b1c7074d_1037694cuda3std3__47nulloptE[1];
.global .align 1 .b8 _ZN41_INTERNAL_d2385b52_4_k_cu_b1c7074d_1037694cuda3std3__48unexpectE[1];
.global .align 1 .b8 _ZN41_INTERNAL_d2385b52_4_k_cu_b1c7074d_1037694cuda3std6ranges3__45__cpo4swapE[1];
.global .align 1 .b8 _ZN41_INTERNAL_d2385b52_4_k_cu_b1c7074d_1037694cuda3std6ranges3__45__cpo9iter_moveE[1];
.global .align 1 .b8 _ZN41_INTERNAL_d2385b52_4_k_cu_b1c7074d_1037694cuda3std6ranges3__45__cpo5beginE[1];
.global .align 1 .b8 _ZN41_INTERNAL_d2385b52_4_k_cu_b1c7074d_1037694cuda3std6ranges3__45__cpo3endE[1];
.global .align 1 .b8 _ZN41_INTERNAL_d2385b52_4_k_cu_b1c7074d_1037694cuda3std6ranges3__45__cpo6cbeginE[1];
.global .align 1 .b8 _ZN41_INTERNAL_d2385b52_4_k_cu_b1c7074d_1037694cuda3std6ranges3__45__cpo4cendE[1];
.global .align 1 .b8 _ZN41_INTERNAL_d2385b52_4_k_cu_b1c7074d_1037694cuda3std6ranges3__45__cpo7advanceE[1];
.global .align 1 .b8 _ZN41_INTERNAL_d2385b52_4_k_cu_b1c7074d_1037694cuda3std6ranges3__45__cpo9iter_swapE[1];
.global .align 1 .b8 _ZN41_INTERNAL_d2385b52_4_k_cu_b1c7074d_1037694cuda3std6ranges3__45__cpo4nextE[1];
.global .align 1 .b8 _ZN41_INTERNAL_d2385b52_4_k_cu_b1c7074d_1037694cuda3std6ranges3__45__cpo4prevE[1];
.global .align 1 .b8 _ZN41_INTERNAL_d2385b52_4_k_cu_b1c7074d_1037694cuda3std6ranges3__45__cpo4dataE[1];
.global .align 1 .b8 _ZN41_INTERNAL_d2385b52_4_k_cu_b1c7074d_1037694cuda3std6ranges3__45__cpo5cdataE[1];
.global .align 1 .b8 _ZN41_INTERNAL_d2385b52_4_k_cu_b1c7074d_1037694cuda3std6ranges3__45__cpo4sizeE[1];
.global .align 1 .b8 _ZN41_INTERNAL_d2385b52_4_k_cu_b1c7074d_1037694cuda3std6ranges3__45__cpo5ssizeE[1];
.global .align 1 .b8 _ZN41_INTERNAL_d2385b52_4_k_cu_b1c7074d_1037694cuda3std6ranges3__45__cpo8distanceE[1];
.global .align 1 .b8 _ZN41_INTERNAL_d2385b52_4_k_cu_b1c7074d_1037696thrust24THRUST_300001_SM_1000_NS8cuda_cub3parE[1];
.global .align 1 .b8 _ZN41_INTERNAL_d2385b52_4_k_cu_b1c7074d_1037696thrust24THRUST_300001_SM_1000_NS8cuda_cub10par_nosyncE[1];
.global .align 1 .b8 _ZN41_INTERNAL_d2385b52_4_k_cu_b1c7074d_1037696thrust24THRUST_300001_SM_1000_NS6system6detail10sequential3seqE[1];
.global .align 1 .b8 _ZN41_INTERNAL_d2385b52_4_k_cu_b1c7074d_1037696thrust24THRUST_300001_SM_1000_NS12placeholders2_1E[1];
.global .align 1 .b8 _ZN41_INTERNAL_d2385b52_4_k_cu_b1c7074d_1037696thrust24THRUST_300001_SM_1000_NS12placeholders2_2E[1];
.global .align 1 .b8 _ZN41_INTERNAL_d2385b52_4_k_cu_b1c7074d_1037696thrust24THRUST_300001_SM_1000_NS12placeholders2_3E[1];
.global .align 1 .b8 _ZN41_INTERNAL_d2385b52_4_k_cu_b1c7074d_1037696thrust24THRUST_300001_SM_1000_NS12placeholders2_4E[1];
.global .align 1 .b8 _ZN41_INTERNAL_d2385b52_4_k_cu_b1c7074d_1037696thrust24THRUST_300001_SM_1000_NS12placeholders2_5E[1];
.global .align 1 .b8 _ZN41_INTERNAL_d2385b52_4_k_cu_b1c7074d_1037696thrust24THRUST_300001_SM_1000_NS12placeholders2_6E[1];
.global .align 1 .b8 _ZN41_INTERNAL_d2385b52_4_k_cu_b1c7074d_1037696thrust24THRUST_300001_SM_1000_NS12placeholders2_7E[1];
.global .align 1 .b8 _ZN41_INTERNAL_d2385b52_4_k_cu_b1c7074d_1037696thrust24THRUST_300001_SM_1000_NS12placeholders2_8E[1];
.global .align 1 .b8 _ZN41_INTERNAL_d2385b52_4_k_cu_b1c7074d_1037696thrust24THRUST_300001_SM_1000_NS12placeholders2_9E[1];
.global .align 1 .b8 _ZN41_INTERNAL_d2385b52_4_k_cu_b1c7074d_1037696thrust24THRUST_300001_SM_1000_NS12placeholders3_10E[1];
.global .align 1 .b8 _ZN41_INTERNAL_d2385b52_4_k_cu_b1c7074d_1037696thrust24THRUST_300001_SM_1000_NS3seqE[1];

.visible .entry _ZN3cub18CUB_300001_SM_10006detail11EmptyKernelIvEEvv()
{


	ret;

}


// ===== COMPILED SASS (sm_100) =====

	.target	sm_100

	.elftype	@"ET_EXEC"


//--------------------- .note.nv.tkinfo           --------------------------
	.section	.note.nv.tkinfo,"",@"SHT_NOTE"
	.sectionflags	@"SHF_NOTE_NV_TKINFO"
	.tkinfo
        /*0018*/ 	.word	0x00000002
        /*0030*/ 	.string	""
        /*0030*/ 	.string	"ptxas"
        /*0030*/ 	.string	"Cuda compilation tools, release 13.0, V13.0.88"
        /*0030*/ 	.string	"Build cuda_13.0.r13.0/compiler.36424714_0"
        /*0030*/ 	.string	"-arch sm_100 -m 64 "



//--------------------- .note.nv.cuinfo           --------------------------
	.section	.note.nv.cuinfo,"",@"SHT_NOTE"
	.sectionflags	@"SHF_NOTE_NV_CUINFO"
        /*0018*/ 	.short	0x0002
        /*001a*/ 	.short	0x0064
        /*001c*/ 	.short	0x0082
	.zero		2


//--------------------- .nv.info                  --------------------------
	.section	.nv.info,"",@"SHT_CUDA_INFO"
	.align	4


	//----- nvinfo : EIATTR_REGCOUNT
	.align		4
        /*0000*/ 	.byte	0x04, 0x2f
        /*0002*/ 	.short	(.L_44 - .L_43)
	.align		4
.L_43:
        /*0004*/ 	.word	index@(_ZN3cub18CUB_300001_SM_10006detail11EmptyKernelIvEEvv)
        /*0008*/ 	.word	0x00000004


	//----- nvinfo : EIATTR_FRAME_SIZE
	.align		4
.L_44:
        /*000c*/ 	.byte	0x04, 0x11
        /*000e*/ 	.short	(.L_46 - .L_45)
	.align		4
.L_45:
        /*0010*/ 	.word	index@(_ZN3cub18CUB_300001_SM_10006detail11EmptyKernelIvEEvv)
        /*0014*/ 	.word	0x00000000


	//----- nvinfo : EIATTR_MIN_STACK_SIZE
	.align		4
.L_46:
        /*0018*/ 	.byte	0x04, 0x12
        /*001a*/ 	.short	(.L_48 - .L_47)
	.align		4
.L_47:
        /*001c*/ 	.word	index@(_ZN3cub18CUB_300001_SM_10006detail11EmptyKernelIvEEvv)
        /*0020*/ 	.word	0x00000000
.L_48:


//--------------------- .nv.compat                --------------------------
	.section	.nv.compat,"",@"SHT_CUDA_COMPAT_INFO"
	.align	4
        /*0000*/ 	.byte	0x02, 0x09, 0x00, 0x00, 0x02, 0x02, 0x01, 0x00, 0x02, 0x05, 0x05, 0x00, 0x03, 0x07, 0x01, 0x01
        /*0010*/ 	.byte	0x02, 0x03, 0x00, 0x00, 0x02, 0x06, 0x01, 0x00, 0x04, 0x0b, 0x08, 0x00, 0x09, 0x00, 0x00, 0x00
        /*0020*/ 	.byte	0x00, 0x00, 0x00, 0x00


//--------------------- .nv.info._ZN3cub18CUB_300001_SM_10006detail11EmptyKernelIvEEvv --------------------------
	.section	.nv.info._ZN3cub18CUB_300001_SM_10006detail11EmptyKernelIvEEvv,"",@"SHT_CUDA_INFO"
	.sectionflags	@""
	.align	4


	//----- nvinfo : EIATTR_CUDA_API_VERSION
	.align		4
        /*0000*/ 	.byte	0x04, 0x37
        /*0002*/ 	.short	(.L_50 - .L_49)
.L_49:
        /*0004*/ 	.word	0x00000082


	//----- nvinfo : EIATTR_SPARSE_MMA_MASK
	.align		4
.L_50:
        /*0008*/ 	.byte	0x03, 0x50
        /*000a*/ 	.short	0x0000


	//----- nvinfo : EIATTR_MAXREG_COUNT
	.align		4
        /*000c*/ 	.byte	0x03, 0x1b
        /*000e*/ 	.short	0x00ff


	//----- nvinfo : EIATTR_MERCURY_ISA_VERSION
	.align		4
        /*0010*/ 	.byte	0x03, 0x5f
        /*0012*/ 	.short	0x0101


	//----- nvinfo : EIATTR_VRC_CTA_INIT_COUNT
	.align		4
        /*0014*/ 	.byte	0x02, 0x4a
	.zero		1
	.zero		1


	//----- nvinfo : EIATTR_EXIT_INSTR_OFFSETS
	.align		4
        /*0018*/ 	.byte	0x04, 0x1c
        /*001a*/ 	.short	(.L_52 - .L_51)


	//   ....[0]....
.L_51:
        /*001c*/ 	.word	0x00000010


	//----- nvinfo : EIATTR_SW_WAR
	.align		4
.L_52:
        /*0020*/ 	.byte	0x04, 0x36
        /*0022*/ 	.short	(.L_54 - .L_53)
.L_53:
        /*0024*/ 	.word	0x00000008
.L_54:


//--------------------- .nv.callgraph             --------------------------
	.section	.nv.callgraph,"",@"SHT_CUDA_CALLGRAPH"
	.align	4
	.sectionentsize	8
	.align		4
        /*0000*/ 	.word	0x00000000
	.align		4
        /*0004*/ 	.word	0xffffffff
	.align		4
        /*0008*/ 	.word	0x00000000
	.align		4
        /*000c*/ 	.word	0xfffffffe
	.align		4
        /*0010*/ 	.word	0x00000000
	.align		4
        /*0014*/ 	.word	0xfffffffd
	.align		4
        /*0018*/ 	.word	0x00000000
	.align		4
        /*001c*/ 	.word	0xfffffffc


//--------------------- .nv.constant4             --------------------------
	.section	.nv.constant4,"a",@progbits
	.align	8
	.align		8
.nv.constant4:
        /*0000*/ 	.dword	_ZN41_INTERNAL_d2385b52_4_k_cu_b1c7074d_1040864cuda3std3__45__cpo5beginE
	.align		8
        /*0008*/ 	.dword	_ZN41_INTERNAL_d2385b52_4_k_cu_b1c7074d_1040864cuda3std3__45__cpo3endE
	.align		8
        /*0010*/ 	.dword	_ZN41_INTERNAL_d2385b52_4_k_cu_b1c7074d_1040864cuda3std3__45__cpo6cbeginE
	.align		8
        /*0018*/ 	.dword	_ZN41_INTERNAL_d2385b52_4_k_cu_b1c7074d_1040864cuda3std3__45__cpo4cendE
	.align		8
        /*0020*/ 	.dword	_ZN41_INTERNAL_d2385b52_4_k_cu_b1c7074d_1040864cuda3std3__45__cpo6rbeginE
	.align		8
        /*0028*/ 	.dword	_ZN41_INTERNAL_d2385b52_4_k_cu_b1c7074d_1040864cuda3std3__45__cpo4rendE
	.align		8
        /*0030*/ 	.dword	_ZN41_INTERNAL_d2385b52_4_k_cu_b1c7074d_1040864cuda3std3__45__cpo7crbeginE
	.align		8
        /*0038*/ 	.dword	_ZN41_INTERNAL_d2385b52_4_k_cu_b1c7074d_1040864cuda3std3__45__cpo5crendE
	.align		8
        /*0040*/ 	.dword	_ZN41_INTERNAL_d2385b52_4_k_cu_b1c7074d_1040864cuda3std3__443_GLOBAL__N__d2385b52_4_k_cu_b1c7074d_1040866ignoreE
	.align		8
        /*0048*/ 	.dword	_ZN41_INTERNAL_d2385b52_4_k_cu_b1c7074d_1040864cuda3std3__419piecewise_constructE
	.align		8
        /*0050*/ 	.dword	_ZN41_INTERNAL_d2385b52_4_k_cu_b1c7074d_1040864cuda3std3__48in_placeE
	.align		8
        /*0058*/ 	.dword	_ZN41_INTERNAL_d2385b52_4_k_cu_b1c7074d_1040864cuda3std3__420unreachable_sentinelE
	.align		8
        /*0060*/ 	.dword	_ZN41_INTERNAL_d2385b52_4_k_cu_b1c7074d_1040864cuda3std3__47nulloptE
	.align		8
        /*0068*/ 	.dword	_ZN41_INTERNAL_d2385b52_4_k_cu_b1c7074d_1040864cuda3std3__48unexpectE
	.align		8
        /*0070*/ 	.dword	_ZN41_INTERNAL_d2385b52_4_k_cu_b1c7074d_1040864cuda3std6ranges3__45__cpo4swapE
	.align		8
        /*0078*/ 	.dword	_ZN41_INTERNAL_d2385b52_4_k_cu_b1c7074d_1040864cuda3std6ranges3__45__cpo9iter_moveE
	.align		8
        /*0080*/ 	.dword	_ZN41_INTERNAL_d2385b52_4_k_cu_b1c7074d_1040864cuda3std6ranges3__45__cpo5beginE
	.align		8
        /*0088*/ 	.dword	_ZN41_INTERNAL_d2385b52_4_k_cu_b1c7074d_1040864cuda3std6ranges3__45__cpo3endE
	.align		8
        /*0090*/ 	.dword	_ZN41_INTERNAL_d2385b52_4_k_cu_b1c7074d_1040864cuda3std6ranges3__45__cpo6cbeginE
	.align		8
        /*0098*/ 	.dword	_ZN41_INTERNAL_d2385b52_4_k_cu_b1c7074d_1040864cuda3std6ranges3__45__cpo4cendE
	.align		8
        /*00a0*/ 	.dword	_ZN41_INTERNAL_d2385b52_4_k_cu_b1c7074d_1040864cuda3std6ranges3__45__cpo7advanceE
	.align		8
        /*00a8*/ 	.dword	_ZN41_INTERNAL_d2385b52_4_k_cu_b1c7074d_1040864cuda3std6ranges3__45__cpo9iter_swapE
	.align		8
        /*00b0*/ 	.dword	_ZN41_INTERNAL_d2385b52_4_k_cu_b1c7074d_1040864cuda3std6ranges3__45__cpo4nextE
	.align		8
        /*00b8*/ 	.dword	_ZN41_INTERNAL_d2385b52_4_k_cu_b1c7074d_1040864cuda3std6ranges3__45__cpo4prevE
	.align		8
        /*00c0*/ 	.dword	_ZN41_INTERNAL_d2385b52_4_k_cu_b1c7074d_1040864cuda3std6ranges3__45__cpo4dataE
	.align		8
        /*00c8*/ 	.dword	_ZN41_INTERNAL_d2385b52_4_k_cu_b1c7074d_1040864cuda3std6ranges3__45__cpo5cdataE
	.align		8
        /*00d0*/ 	.dword	_ZN41_INTERNAL_d2385b52_4_k_cu_b1c7074d_1040864cuda3std6ranges3__45__cpo4sizeE
	.align		8
        /*00d8*/ 	.dword	_ZN41_INTERNAL_d2385b52_4_k_cu_b1c7074d_1040864cuda3std6ranges3__45__cpo5ssizeE
	.align		8
        /*00e0*/ 	.dword	_ZN41_INTERNAL_d2385b52_4_k_cu_b1c7074d_1040864cuda3std6ranges3__45__cpo8distanceE
	.align		8
        /*00e8*/ 	.dword	_ZN41_INTERNAL_d2385b52_4_k_cu_b1c7074d_1040866thrust24THRUST_300001_SM_1000_NS8cuda_cub3parE
	.align		8
        /*00f0*/ 	.dword	_ZN41_INTERNAL_d2385b52_4_k_cu_b1c7074d_1040866thrust24THRUST_300001_SM_1000_NS8cuda_cub10par_nosyncE
	.align		8
        /*00f8*/ 	.dword	_ZN41_INTERNAL_d2385b52_4_k_cu_b1c7074d_1040866thrust24THRUST_300001_SM_1000_NS6system6detail10sequential3seqE
	.align		8
        /*0100*/ 	.dword	_ZN41_INTERNAL_d2385b52_4_k_cu_b1c7074d_1040866thrust24THRUST_300001_SM_1000_NS12placeholders2_1E
	.align		8
        /*0108*/ 	.dword	_ZN41_INTERNAL_d2385b52_4_k_cu_b1c7074d_1040866thrust24THRUST_300001_SM_1000_NS12placeholders2_2E
	.align		8
        /*0110*/ 	.dword	_ZN41_INTERNAL_d2385b52_4_k_cu_b1c7074d_1040866thrust24THRUST_300001_SM_1000_NS12placeholders2_3E
	.align		8
        /*0118*/ 	.dword	_ZN41_INTERNAL_d2385b52_4_k_cu_b1c7074d_1040866thrust24THRUST_300001_SM_1000_NS12placeholders2_4E
	.align		8
        /*0120*/ 	.dword	_ZN41_INTERNAL_d2385b52_4_k_cu_b1c7074d_1040866thrust24THRUST_300001_SM_1000_NS12placeholders2_5E
	.align		8
        /*0128*/ 	.dword	_ZN41_INTERNAL_d2385b52_4_k_cu_b1c7074d_1040866thrust24THRUST_300001_SM_1000_NS12placeholders2_6E
	.align		8
        /*0130*/ 	.dword	_ZN41_INTERNAL_d2385b52_4_k_cu_b1c7074d_1040866thrust24THRUST_300001_SM_1000_NS12placeholders2_7E
	.align		8
        /*0138*/ 	.dword	_ZN41_INTERNAL_d2385b52_4_k_cu_b1c7074d_1040866thrust24THRUST_300001_SM_1000_NS12placeholders2_8E
	.align		8
        /*0140*/ 	.dword	_ZN41_INTERNAL_d2385b52_4_k_cu_b1c7074d_1040866thrust24THRUST_300001_SM_1000_NS12placeholders2_9E
	.align		8
        /*0148*/ 	.dword	_ZN41_INTERNAL_d2385b52_4_k_cu_b1c7074d_1040866thrust24THRUST_300001_SM_1000_NS12placeholders3_10E
	.align		8
        /*0150*/ 	.dword	_ZN41_INTERNAL_d2385b52_4_k_cu_b1c7074d_1040866thrust24THRUST_300001_SM_1000_NS3seqE


//--------------------- .text._ZN3cub18CUB_300001_SM_10006detail11EmptyKernelIvEEvv --------------------------
	.section	.text._ZN3cub18CUB_300001_SM_10006detail11EmptyKernelIvEEvv,"ax",@progbits
	.align	128
        .global         _ZN3cub18CUB_300001_SM_10006detail11EmptyKernelIvEEvv
        .type           _ZN3cub18CUB_300001_SM_10006detail11EmptyKernelIvEEvv,@function
        .size           _ZN3cub18CUB_300001_SM_10006detail11EmptyKernelIvEEvv,(.L_x_1 - _ZN3cub18CUB_300001_SM_10006detail11EmptyKernelIvEEvv)
        .other          _ZN3cub18CUB_300001_SM_10006detail11EmptyKernelIvEEvv,@"STO_CUDA_ENTRY STV_DEFAULT"
_ZN3cub18CUB_300001_SM_10006detail11EmptyKernelIvEEvv:
.text._ZN3cub18CUB_300001_SM_10006detail11EmptyKernelIvEEvv:
[----:B------:R-:W-:Y:S01]  /*0000*/  LDC R1, c[0x0][0x37c] ;  /* 0x0000df00ff017b82 */ /* 0x000fe20000000800 */
[----:B------:R-:W-:Y:S05]  /*0010*/  EXIT ;  /* 0x000000000000794d */ /* 0x000fea0003800000 */
.L_x_0:
[----:B------:R-:W-:-:S00]  /*0020*/  BRA `(.L_x_0) ;  /* 0xfffffffc00fc7947 */ /* 0x000fc0000383ffff */
[----:B------:R-:W-:-:S00]  /*0030*/  NOP ;  /* 0x0000000000007918 */ /* 0x000fc00000000000 */
        /* <DEDUP_REMOVED lines=12> */
.L_x_1:


//--------------------- .nv.shared.reserved.0     --------------------------
	.section	.nv.shared.reserved.0,"aw",@nobits
	.weak		__nv_reservedSMEM_offset_0_alias
	.size		__nv_reservedSMEM_offset_0_alias, 0, 64
	.other		__nv_reservedSMEM_offset_0_alias,@"STO_CUDA_RESERVED_SHARED STV_DEFAULT"
__nv_reservedSMEM_offset_0_alias:
	.zero		0
	.zero		64


//--------------------- .nv.global                --------------------------
	.section	.nv.global,"aw",@nobits
.nv.global:
	.type		_ZN41_INTERNAL_d2385b52_4_k_cu_b1c7074d_1040866thrust24THRUST_300001_SM_1000_NS3seqE,@object
	.size		_ZN41_INTERNAL_d2385b52_4_k_cu_b1c7074d_1040866thrust24THRUST_300001_SM_1000_NS3seqE,(_ZN41_INTERNAL_d2385b52_4_k_cu_b1c7074d_1040864cuda3std3__48in_placeE - _ZN41_INTERNAL_d2385b52_4_k_cu_b1c7074d_1040866thrust24THRUST_300001_SM_1000_NS3seqE)
_ZN41_INTERNAL_d2385b52_4_k_cu_b1c7074d_1040866thrust24THRUST_300001_SM_1000_NS3seqE:
	.zero		1
	.type		_ZN41_INTERNAL_d2385b52_4_k_cu_b1c7074d_1040864cuda3std3__48in_placeE,@object
	.size		_ZN41_INTERNAL_d2385b52_4_k_cu_b1c7074d_1040864cuda3std3__48in_placeE,(_ZN41_INTERNAL_d2385b52_4_k_cu_b1c7074d_1040864cuda3std6ranges3__45__cpo4sizeE - _ZN41_INTERNAL_d2385b52_4_k_cu_b1c7074d_1040864cuda3std3__48in_placeE)
_ZN41_INTERNAL_d2385b52_4_k_cu_b1c7074d_1040864cuda3std3__48in_placeE:
	.zero		1
	.type		_ZN41_INTERNAL_d2385b52_4_k_cu_b1c7074d_1040864cuda3std6ranges3__45__cpo4sizeE,@object
	.size		_ZN41_INTERNAL_d2385b52_4_k_cu_b1c7074d_1040864cuda3std6ranges3__45__cpo4sizeE,(_ZN41_INTERNAL_d2385b52_4_k_cu_b1c7074d_1040866thrust24THRUST_300001_SM_1000_NS12placeholders2_3E - _ZN41_INTERNAL_d2385b52_4_k_cu_b1c7074d_1040864cuda3std6ranges3__45__cpo4sizeE)
_ZN41_INTERNAL_d2385b52_4_k_cu_b1c7074d_1040864cuda3std6ranges3__45__cpo4sizeE:
	.zero		1
	.type		_ZN41_INTERNAL_d2385b52_4_k_cu_b1c7074d_1040866thrust24THRUST_300001_SM_1000_NS12placeholders2_3E,@object
	.size		_ZN41_INTERNAL_d2385b52_4_k_cu_b1c7074d_1040866thrust24THRUST_300001_SM_1000_NS12placeholders2_3E,(_ZN41_INTERNAL_d2385b52_4_k_cu_b1c7074d_1040864cuda3std3__45__cpo6cbeginE - _ZN41_INTERNAL_d2385b52_4_k_cu_b1c7074d_1040866thrust24THRUST_300001_SM_1000_NS12placeholders2_3E)
_ZN41_INTERNAL_d2385b52_4_k_cu_b1c7074d_1040866thrust24THRUST_300001_SM_1000_NS12placeholders2_3E:
	.zero		1
	.type		_ZN41_INTERNAL_d2385b52_4_k_cu_b1c7074d_1040864cuda3std3__45__cpo6cbeginE,@object
	.size		_ZN41_INTERNAL_d2385b52_4_k_cu_b1c7074d_1040864cuda3std3__45__cpo6cbeginE,(_ZN41_INTERNAL_d2385b52_4_k_cu_b1c7074d_1040864cuda3std6ranges3__45__cpo6cbeginE - _ZN41_INTERNAL_d2385b52_4_k_cu_b1c7074d_1040864cuda3std3__45__cpo6cbeginE)
_ZN41_INTERNAL_d2385b52_4_k_cu_b1c7074d_1040864cuda3std3__45__cpo6cbeginE:
	.zero		1
	.type		_ZN41_INTERNAL_d2385b52_4_k_cu_b1c7074d_1040864cuda3std6ranges3__45__cpo6cbeginE,@object
	.size		_ZN41_INTERNAL_d2385b52_4_k_cu_b1c7074d_1040864cuda3std6ranges3__45__cpo6cbeginE,(_ZN41_INTERNAL_d2385b52_4_k_cu_b1c7074d_1040866thrust24THRUST_300001_SM_1000_NS12placeholders2_7E - _ZN41_INTERNAL_d2385b52_4_k_cu_b1c7074d_1040864cuda3std6ranges3__45__cpo6cbeginE)
_ZN41_INTERNAL_d2385b52_4_k_cu_b1c7074d_1040864cuda3std6ranges3__45__cpo6cbeginE:
	.zero		1
	.type		_ZN41_INTERNAL_d2385b52_4_k_cu_b1c7074d_1040866thrust24THRUST_300001_SM_1000_NS12placeholders2_7E,@object
	.size		_ZN41_INTERNAL_d2385b52_4_k_cu_b1c7074d_1040866thrust24THRUST_300001_SM_1000_NS12placeholders2_7E,(_ZN41_INTERNAL_d2385b52_4_k_cu_b1c7074d_1040864cuda3std3__45__cpo7crbeginE - _ZN41_INTERNAL_d2385b52_4_k_cu_b1c7074d_1040866thrust24THRUST_300001_SM_1000_NS12placeholders2_7E)
_ZN41_INTERNAL_d2385b52_4_k_cu_b1c7074d_1040866thrust24THRUST_300001_SM_1000_NS12placeholders2_7E:
	.zero		1
	.type		_ZN41_INTERNAL_d2385b52_4_k_cu_b1c7074d_1040864cuda3std3__45__cpo7crbeginE,@object
	.size		_ZN41_INTERNAL_d2385b52_4_k_cu_b1c7074d_1040864cuda3std3__45__cpo7crbeginE,(_ZN41_INTERNAL_d2385b52_4_k_cu_b1c7074d_1040864cuda3std6ranges3__45__cpo4nextE - _ZN41_INTERNAL_d2385b52_4_k_cu_b1c7074d_1040864cuda3std3__45__cpo7crbeginE)
_ZN41_INTERNAL_d2385b52_4_k_cu_b1c7074d_1040864cuda3std3__45__cpo7crbeginE:
	.zero		1
	.type		_ZN41_INTERNAL_d2385b52_4_k_cu_b1c7074d_1040864cuda3std6ranges3__45__cpo4nextE,@object
	.size		_ZN41_INTERNAL_d2385b52_4_k_cu_b1c7074d_1040864cuda3std6ranges3__45__cpo4nextE,(_ZN41_INTERNAL_d2385b52_4_k_cu_b1c7074d_1040864cuda3std6ranges3__45__cpo4swapE - _ZN41_INTERNAL_d2385b52_4_k_cu_b1c7074d_1040864cuda3std6ranges3__45__cpo4nextE)
_ZN41_INTERNAL_d2385b52_4_k_cu_b1c7074d_1040864cuda3std6ranges3__45__cpo4nextE:
	.zero		1
	.type		_ZN41_INTERNAL_d2385b52_4_k_cu_b1c7074d_1040864cuda3std6ranges3__45__cpo4swapE,@object
	.size		_ZN41_INTERNAL_d2385b52_4_k_cu_b1c7074d_1040864cuda3std6ranges3__45__cpo4swapE,(_ZN41_INTERNAL_d2385b52_4_k_cu_b1c7074d_1040866thrust24THRUST_300001_SM_1000_NS8cuda_cub10par_nosyncE - _ZN41_INTERNAL_d2385b52_4_k_cu_b1c7074d_1040864cuda3std6ranges3__45__cpo4swapE)
_ZN41_INTERNAL_d2385b52_4_k_cu_b1c7074d_1040864cuda3std6ranges3__45__cpo4swapE:
	.zero		1
	.type		_ZN41_INTERNAL_d2385b52_4_k_cu_b1c7074d_1040866thrust24THRUST_300001_SM_1000_NS8cuda_cub10par_nosyncE,@object
	.size		_ZN41_INTERNAL_d2385b52_4_k_cu_b1c7074d_1040866thrust24THRUST_300001_SM_1000_NS8cuda_cub10par_nosyncE,(_ZN41_INTERNAL_d2385b52_4_k_cu_b1c7074d_1040866thrust24THRUST_300001_SM_1000_NS12placeholders2_9E - _ZN41_INTERNAL_d2385b52_4_k_cu_b1c7074d_1040866thrust24THRUST_300001_SM_1000_NS8cuda_cub10par_nosyncE)
_ZN41_INTERNAL_d2385b52_4_k_cu_b1c7074d_1040866thrust24THRUST_300001_SM_1000_NS8cuda_cub10par_nosyncE:
	.zero		1
	.type		_ZN41_INTERNAL_d2385b52_4_k_cu_b1c7074d_1040866thrust24THRUST_300001_SM_1000_NS12placeholders2_9E,@object
	.size		_ZN41_INTERNAL_d2385b52_4_k_cu_b1c7074d_1040866thrust24THRUST_300001_SM_1000_NS12placeholders2_9E,(_ZN41_INTERNAL_d2385b52_4_k_cu_b1c7074d_1040864cuda3std3__443_GLOBAL__N__d2385b52_4_k_cu_b1c7074d_1040866ignoreE - _ZN41_INTERNAL_d2385b52_4_k_cu_b1c7074d_1040866thrust24THRUST_300001_SM_1000_NS12placeholders2_9E)
_ZN41_INTERNAL_d2385b52_4_k_cu_b1c7074d_1040866thrust24THRUST_300001_SM_1000_NS12placeholders2_9E:
	.zero		1
	.type		_ZN41_INTERNAL_d2385b52_4_k_cu_b1c7074d_1040864cuda3std3__443_GLOBAL__N__d2385b52_4_k_cu_b1c7074d_1040866ignoreE,@object
	.size		_ZN41_INTERNAL_d2385b52_4_k_cu_b1c7074d_1040864cuda3std3__443_GLOBAL__N__d2385b52_4_k_cu_b1c7074d_1040866ignoreE,(_ZN41_INTERNAL_d2385b52_4_k_cu_b1c7074d_1040864cuda3std6ranges3__45__cpo4dataE - _ZN41_INTERNAL_d2385b52_4_k_cu_b1c7074d_1040864cuda3std3__443_GLOBAL__N__d2385b52_4_k_cu_b1c7074d_1040866ignoreE)
_ZN41_INTERNAL_d2385b52_4_k_cu_b1c7074d_1040864cuda3std3__443_GLOBAL__N__d2385b52_4_k_cu_b1c7074d_1040866ignoreE:
	.zero		1
	.type		_ZN41_INTERNAL_d2385b52_4_k_cu_b1c7074d_1040864cuda3std6ranges3__45__cpo4dataE,@object
	.size		_ZN41_INTERNAL_d2385b52_4_k_cu_b1c7074d_1040864cuda3std6ranges3__45__cpo4dataE,(_ZN41_INTERNAL_d2385b52_4_k_cu_b1c7074d_1040866thrust24THRUST_300001_SM_1000_NS12placeholders2_1E - _ZN41_INTERNAL_d2385b52_4_k_cu_b1c7074d_1040864cuda3std6ranges3__45__cpo4dataE)
_ZN41_INTERNAL_d2385b52_4_k_cu_b1c7074d_1040864cuda3std6ranges3__45__cpo4dataE:
	.zero		1
	.type		_ZN41_INTERNAL_d2385b52_4_k_cu_b1c7074d_1040866thrust24THRUST_300001_SM_1000_NS12placeholders2_1E,@object
	.size		_ZN41_INTERNAL_d2385b52_4_k_cu_b1c7074d_1040866thrust24THRUST_300001_SM_1000_NS12placeholders2_1E,(_ZN41_INTERNAL_d2385b52_4_k_cu_b1c7074d_1040864cuda3std3__45__cpo5beginE - _ZN41_INTERNAL_d2385b52_4_k_cu_b1c7074d_1040866thrust24THRUST_300001_SM_1000_NS12placeholders2_1E)
_ZN41_INTERNAL_d2385b52_4_k_cu_b1c7074d_1040866thrust24THRUST_300001_SM_1000_NS12placeholders2_1E:
	.zero		1
	.type		_ZN41_INTERNAL_d2385b52_4_k_cu_b1c7074d_1040864cuda3std3__45__cpo5beginE,@object
	.size		_ZN41_INTERNAL_d2385b52_4_k_cu_b1c7074d_1040864cuda3std3__45__cpo5beginE,(_ZN41_INTERNAL_d2385b52_4_k_cu_b1c7074d_1040864cuda3std6ranges3__45__cpo5beginE - _ZN41_INTERNAL_d2385b52_4_k_cu_b1c7074d_1040864cuda3std3__45__cpo5beginE)
_ZN41_INTERNAL_d2385b52_4_k_cu_b1c7074d_1040864cuda3std3__45__cpo5beginE:
	.zero		1
	.type		_ZN41_INTERNAL_d2385b52_4_k_cu_b1c7074d_1040864cuda3std6ranges3__45__cpo5beginE,@object
	.size		_ZN41_INTERNAL_d2385b52_4_k_cu_b1c7074d_1040864cuda3std6ranges3__45__cpo5beginE,(_ZN41_INTERNAL_d2385b52_4_k_cu_b1c7074d_1040866thrust24THRUST_300001_SM_1000_NS12placeholders2_5E - _ZN41_INTERNAL_d2385b52_4_k_cu_b1c7074d_1040864cuda3std6ranges3__45__cpo5beginE)
_ZN41_INTERNAL_d2385b52_4_k_cu_b1c7074d_1040864cuda3std6ranges3__45__cpo5beginE:
	.zero		1
	.type		_ZN41_INTERNAL_d2385b52_4_k_cu_b1c7074d_1040866thrust24THRUST_300001_SM_1000_NS12placeholders2_5E,@object
	.size		_ZN41_INTERNAL_d2385b52_4_k_cu_b1c7074d_1040866thrust24THRUST_300001_SM_1000_NS12placeholders2_5E,(_ZN41_INTERNAL_d2385b52_4_k_cu_b1c7074d_1040864cuda3std3__45__cpo6rbeginE - _ZN41_INTERNAL_d2385b52_4_k_cu_b1c7074d_1040866thrust24THRUST_300001_SM_1000_NS12placeholders2_5E)
_ZN41_INTERNAL_d2385b52_4_k_cu_b1c7074d_1040866thrust24THRUST_300001_SM_1000_NS12placeholders2_5E:
	.zero		1
	.type		_ZN41_INTERNAL_d2385b52_4_k_cu_b1c7074d_1040864cuda3std3__45__cpo6rbeginE,@object
	.size		_ZN41_INTERNAL_d2385b52_4_k_cu_b1c7074d_1040864cuda3std3__45__cpo6rbeginE,(_ZN41_INTERNAL_d2385b52_4_k_cu_b1c7074d_1040864cuda3std6ranges3__45__cpo7advanceE - _ZN41_INTERNAL_d2385b52_4_k_cu_b1c7074d_1040864cuda3std3__45__cpo6rbeginE)
_ZN41_INTERNAL_d2385b52_4_k_cu_b1c7074d_1040864cuda3std3__45__cpo6rbeginE:
	.zero		1
	.type		_ZN41_INTERNAL_d2385b52_4_k_cu_b1c7074d_1040864cuda3std6ranges3__45__cpo7advanceE,@object
	.size		_ZN41_INTERNAL_d2385b52_4_k_cu_b1c7074d_1040864cuda3std6ranges3__45__cpo7advanceE,(_ZN41_INTERNAL_d2385b52_4_k_cu_b1c7074d_1040864cuda3std3__47nulloptE - _ZN41_INTERNAL_d2385b52_4_k_cu_b1c7074d_1040864cuda3std6ranges3__45__cpo7advanceE)
_ZN41_INTERNAL_d2385b52_4_k_cu_b1c7074d_1040864cuda3std6ranges3__45__cpo7advanceE:
	.zero		1
	.type		_ZN41_INTERNAL_d2385b52_4_k_cu_b1c7074d_1040864cuda3std3__47nulloptE,@object
	.size		_ZN41_INTERNAL_d2385b52_4_k_cu_b1c7074d_1040864cuda3std3__47nulloptE,(_ZN41_INTERNAL_d2385b52_4_k_cu_b1c7074d_1040864cuda3std6ranges3__45__cpo8distanceE - _ZN41_INTERNAL_d2385b52_4_k_cu_b1c7074d_1040864cuda3std3__47nulloptE)
_ZN41_INTERNAL_d2385b52_4_k_cu_b1c7074d_1040864cuda3std3__47nulloptE:
	.zero		1
	.type		_ZN41_INTERNAL_d2385b52_4_k_cu_b1c7074d_1040864cuda3std6ranges3__45__cpo8distanceE,@object
	.size		_ZN41_INTERNAL_d2385b52_4_k_cu_b1c7074d_1040864cuda3std6ranges3__45__cpo8distanceE,(_ZN41_INTERNAL_d2385b52_4_k_cu_b1c7074d_1040866thrust24THRUST_300001_SM_1000_NS12placeholders3_10E - _ZN41_INTERNAL_d2385b52_4_k_cu_b1c7074d_1040864cuda3std6ranges3__45__cpo8distanceE)
_ZN41_INTERNAL_d2385b52_4_k_cu_b1c7074d_1040864cuda3std6ranges3__45__cpo8distanceE:
	.zero		1
	.type		_ZN41_INTERNAL_d2385b52_4_k_cu_b1c7074d_1040866thrust24THRUST_300001_SM_1000_NS12placeholders3_10E,@object
	.size		_ZN41_INTERNAL_d2385b52_4_k_cu_b1c7074d_1040866thrust24THRUST_300001_SM_1000_NS12placeholders3_10E,(_ZN41_INTERNAL_d2385b52_4_k_cu_b1c7074d_1040864cuda3std3__419piecewise_constructE - _ZN41_INTERNAL_d2385b52_4_k_cu_b1c7074d_1040866thrust24THRUST_300001_SM_1000_NS12placeholders3_10E)
_ZN41_INTERNAL_d2385b52_4_k_cu_b1c7074d_1040866thrust24THRUST_300001_SM_1000_NS12placeholders3_10E:
	.zero		1
	.type		_ZN41_INTERNAL_d2385b52_4_k_cu_b1c7074d_1040864cuda3std3__419piecewise_constructE,@object
	.size		_ZN41_INTERNAL_d2385b52_4_k_cu_b1c7074d_1040864cuda3std3__419piecewise_constructE,(_ZN41_INTERNAL_d2385b52_4_k_cu_b1c7074d_1040864cuda3std6ranges3__45__cpo5cdataE - _ZN41_INTERNAL_d2385b52_4_k_cu_b1c7074d_1040864cuda3std3__419piecewise_constructE)
_ZN41_INTERNAL_d2385b52_4_k_cu_b1c7074d_1040864cuda3std3__419piecewise_constructE:
	.zero		1
	.type		_ZN41_INTERNAL_d2385b52_4_k_cu_b1c7074d_1040864cuda3std6ranges3__45__cpo5cdataE,@object
	.size		_ZN41_INTERNAL_d2385b52_4_k_cu_b1c7074d_1040864cuda3std6ranges3__45__cpo5cdataE,(_ZN41_INTERNAL_d2385b52_4_k_cu_b1c7074d_1040866thrust24THRUST_300001_SM_1000_NS12placeholders2_2E - _ZN41_INTERNAL_d2385b52_4_k_cu_b1c7074d_1040864cuda3std6ranges3__45__cpo5cdataE)
_ZN41_INTERNAL_d2385b52_4_k_cu_b1c7074d_1040864cuda3std6ranges3__45__cpo5cdataE:
	.zero		1
	.type		_ZN41_INTERNAL_d2385b52_4_k_cu_b1c7074d_1040866thrust24THRUST_300001_SM_1000_NS12placeholders2_2E,@object
	.size		_ZN41_INTERNAL_d2385b52_4_k_cu_b1c7074d_1040866thrust24THRUST_300001_SM_1000_NS12placeholders2_2E,(_ZN41_INTERNAL_d2385b52_4_k_cu_b1c7074d_1040864cuda3std3__45__cpo3endE - _ZN41_INTERNAL_d2385b52_4_k_cu_b1c7074d_1040866thrust24THRUST_300001_SM_1000_NS12placeholders2_2E)
_ZN41_INTERNAL_d2385b52_4_k_cu_b1c7074d_1040866thrust24THRUST_300001_SM_1000_NS12placeholders2_2E:
	.zero		1
	.type		_ZN41_INTERNAL_d2385b52_4_k_cu_b1c7074d_1040864cuda3std3__45__cpo3endE,@object
	.size		_ZN41_INTERNAL_d2385b52_4_k_cu_b1c7074d_1040864cuda3std3__45__cpo3endE,(_ZN41_INTERNAL_d2385b52_4_k_cu_b1c7074d_1040864cuda3std6ranges3__45__cpo3endE - _ZN41_INTERNAL_d2385b52_4_k_cu_b1c7074d_1040864cuda3std3__45__cpo3endE)
_ZN41_INTERNAL_d2385b52_4_k_cu_b1c7074d_1040864cuda3std3__45__cpo3endE:
	.zero		1
	.type		_ZN41_INTERNAL_d2385b52_4_k_cu_b1c7074d_1040864cuda3std6ranges3__45__cpo3endE,@object
	.size		_ZN41_INTERNAL_d2385b52_4_k_cu_b1c7074d_1040864cuda3std6ranges3__45__cpo3endE,(_ZN41_INTERNAL_d2385b52_4_k_cu_b1c7074d_1040866thrust24THRUST_300001_SM_1000_NS12placeholders2_6E - _ZN41_INTERNAL_d2385b52_4_k_cu_b1c7074d_1040864cuda3std6ranges3__45__cpo3endE)
_ZN41_INTERNAL_d2385b52_4_k_cu_b1c7074d_1040864cuda3std6ranges3__45__cpo3endE:
	.zero		1
	.type		_ZN41_INTERNAL_d2385b52_4_k_cu_b1c7074d_1040866thrust24THRUST_300001_SM_1000_NS12placeholders2_6E,@object
	.size		_ZN41_INTERNAL_d2385b52_4_k_cu_b1c7074d_1040866thrust24THRUST_300001_SM_1000_NS12placeholders2_6E,(_ZN41_INTERNAL_d2385b52_4_k_cu_b1c7074d_1040864cuda3std3__45__cpo4rendE - _ZN41_INTERNAL_d2385b52_4_k_cu_b1c7074d_1040866thrust24THRUST_300001_SM_1000_NS12placeholders2_6E)
_ZN41_INTERNAL_d2385b52_4_k_cu_b1c7074d_1040866thrust24THRUST_300001_SM_1000_NS12placeholders2_6E:
	.zero		1
	.type		_ZN41_INTERNAL_d2385b52_4_k_cu_b1c7074d_1040864cuda3std3__45__cpo4rendE,@object
	.size		_ZN41_INTERNAL_d2385b52_4_k_cu_b1c7074d_1040864cuda3std3__45__cpo4rendE,(_ZN41_INTERNAL_d2385b52_4_k_cu_b1c7074d_1040864cuda3std6ranges3__45__cpo9iter_swapE - _ZN41_INTERNAL_d2385b52_4_k_cu_b1c7074d_1040864cuda3std3__45__cpo4rendE)
_ZN41_INTERNAL_d2385b52_4_k_cu_b1c7074d_1040864cuda3std3__45__cpo4rendE:
	.zero		1
	.type		_ZN41_INTERNAL_d2385b52_4_k_cu_b1c7074d_1040864cuda3std6ranges3__45__cpo9iter_swapE,@object
	.size		_ZN41_INTERNAL_d2385b52_4_k_cu_b1c7074d_1040864cuda3std6ranges3__45__cpo9iter_swapE,(_ZN41_INTERNAL_d2385b52_4_k_cu_b1c7074d_1040864cuda3std3__48unexpectE - _ZN41_INTERNAL_d2385b52_4_k_cu_b1c7074d_1040864cuda3std6ranges3__45__cpo9iter_swapE)
_ZN41_INTERNAL_d2385b52_4_k_cu_b1c7074d_1040864cuda3std6ranges3__45__cpo9iter_swapE:
	.zero		1
	.type		_ZN41_INTERNAL_d2385b52_4_k_cu_b1c7074d_1040864cuda3std3__48unexpectE,@object
	.size		_ZN41_INTERNAL_d2385b52_4_k_cu_b1c7074d_1040864cuda3std3__48unexpectE,(_ZN41_INTERNAL_d2385b52_4_k_cu_b1c7074d_1040866thrust24THRUST_300001_SM_1000_NS8cuda_cub3parE - _ZN41_INTERNAL_d2385b52_4_k_cu_b1c7074d_1040864cuda3std3__48unexpectE)
_ZN41_INTERNAL_d2385b52_4_k_cu_b1c7074d_1040864cuda3std3__48unexpectE:
	.zero		1
	.type		_ZN41_INTERNAL_d2385b52_4_k_cu_b1c7074d_1040866thrust24THRUST_300001_SM_1000_NS8cuda_cub3parE,@object
	.size		_ZN41_INTERNAL_d2385b52_4_k_cu_b1c7074d_1040866thrust24THRUST_300001_SM_1000_NS8cuda_cub3parE,(_ZN41_INTERNAL_d2385b52_4_k_cu_b1c7074d_1040866thrust24THRUST_300001_SM_1000_NS12placeholders2_4E - _ZN41_INTERNAL_d2385b52_4_k_cu_b1c7074d_1040866thrust24THRUST_300001_SM_1000_NS8cuda_cub3parE)
_ZN41_INTERNAL_d2385b52_4_k_cu_b1c7074d_1040866thrust24THRUST_300001_SM_1000_NS8cuda_cub3parE:
	.zero		1
	.type		_ZN41_INTERNAL_d2385b52_4_k_cu_b1c7074d_1040866thrust24THRUST_300001_SM_1000_NS12placeholders2_4E,@object
	.size		_ZN41_INTERNAL_d2385b52_4_k_cu_b1c7074d_1040866thrust24THRUST_300001_SM_1000_NS12placeholders2_4E,(_ZN41_INTERNAL_d2385b52_4_k_cu_b1c7074d_1040864cuda3std3__45__cpo4cendE - _ZN41_INTERNAL_d2385b52_4_k_cu_b1c7074d_1040866thrust24THRUST_300001_SM_1000_NS12placeholders2_4E)
_ZN41_INTERNAL_d2385b52_4_k_cu_b1c7074d_1040866thrust24THRUST_300001_SM_1000_NS12placeholders2_4E:
	.zero		1
	.type		_ZN41_INTERNAL_d2385b52_4_k_cu_b1c7074d_1040864cuda3std3__45__cpo4cendE,@object
	.size		_ZN41_INTERNAL_d2385b52_4_k_cu_b1c7074d_1040864cuda3std3__45__cpo4cendE,(_ZN41_INTERNAL_d2385b52_4_k_cu_b1c7074d_1040864cuda3std6ranges3__45__cpo4cendE - _ZN41_INTERNAL_d2385b52_4_k_cu_b1c7074d_1040864cuda3std3__45__cpo4cendE)
_ZN41_INTERNAL_d2385b52_4_k_cu_b1c7074d_1040864cuda3std3__45__cpo4cendE:
	.zero		1
	.type		_ZN41_INTERNAL_d2385b52_4_k_cu_b1c7074d_1040864cuda3std6ranges3__45__cpo4cendE,@object
	.size		_ZN41_INTERNAL_d2385b52_4_k_cu_b1c7074d_1040864cuda3std6ranges3__45__cpo4cendE,(_ZN41_INTERNAL_d2385b52_4_k_cu_b1c7074d_1040864cuda3std3__420unreachable_sentinelE - _ZN41_INTERNAL_d2385b52_4_k_cu_b1c7074d_1040864cuda3std6ranges3__45__cpo4cendE)
_ZN41_INTERNAL_d2385b52_4_k_cu_b1c7074d_1040864cuda3std6ranges3__45__cpo4cendE:
	.zero		1
	.type		_ZN41_INTERNAL_d2385b52_4_k_cu_b1c7074d_1040864cuda3std3__420unreachable_sentinelE,@object
	.size		_ZN41_INTERNAL_d2385b52_4_k_cu_b1c7074d_1040864cuda3std3__420unreachable_sentinelE,(_ZN41_INTERNAL_d2385b52_4_k_cu_b1c7074d_1040864cuda3std6ranges3__45__cpo5ssizeE - _ZN41_INTERNAL_d2385b52_4_k_cu_b1c7074d_1040864cuda3std3__420unreachable_sentinelE)
_ZN41_INTERNAL_d2385b52_4_k_cu_b1c7074d_1040864cuda3std3__420unreachable_sentinelE:
	.zero		1
	.type		_ZN41_INTERNAL_d2385b52_4_k_cu_b1c7074d_1040864cuda3std6ranges3__45__cpo5ssizeE,@object
	.size		_ZN41_INTERNAL_d2385b52_4_k_cu_b1c7074d_1040864cuda3std6ranges3__45__cpo5ssizeE,(_ZN41_INTERNAL_d2385b52_4_k_cu_b1c7074d_1040866thrust24THRUST_300001_SM_1000_NS12placeholders2_8E - _ZN41_INTERNAL_d2385b52_4_k_cu_b1c7074d_1040864cuda3std6ranges3__45__cpo5ssizeE)
_ZN41_INTERNAL_d2385b52_4_k_cu_b1c7074d_1040864cuda3std6ranges3__45__cpo5ssizeE:
	.zero		1
	.type		_ZN41_INTERNAL_d2385b52_4_k_cu_b1c7074d_1040866thrust24THRUST_300001_SM_1000_NS12placeholders2_8E,@object
	.size		_ZN41_INTERNAL_d2385b52_4_k_cu_b1c7074d_1040866thrust24THRUST_300001_SM_1000_NS12placeholders2_8E,(_ZN41_INTERNAL_d2385b52_4_k_cu_b1c7074d_1040864cuda3std3__45__cpo5crendE - _ZN41_INTERNAL_d2385b52_4_k_cu_b1c7074d_1040866thrust24THRUST_300001_SM_1000_NS12placeholders2_8E)
_ZN41_INTERNAL_d2385b52_4_k_cu_b1c7074d_1040866thrust24THRUST_300001_SM_1000_NS12placeholders2_8E:
	.zero		1
	.type		_ZN41_INTERNAL_d2385b52_4_k_cu_b1c7074d_1040864cuda3std3__45__cpo5crendE,@object
	.size		_ZN41_INTERNAL_d2385b52_4_k_cu_b1c7074d_1040864cuda3std3__45__cpo5crendE,(_ZN41_INTERNAL_d2385b52_4_k_cu_b1c7074d_1040864cuda3std6ranges3__45__cpo4prevE - _ZN41_INTERNAL_d2385b52_4_k_cu_b1c7074d_1040864cuda3std3__45__cpo5crendE)
_ZN41_INTERNAL_d2385b52_4_k_cu_b1c7074d_1040864cuda3std3__45__cpo5crendE:
	.zero		1
	.type		_ZN41_INTERNAL_d2385b52_4_k_cu_b1c7074d_1040864cuda3std6ranges3__45__cpo4prevE,@object
	.size		_ZN41_INTERNAL_d2385b52_4_k_cu_b1c7074d_1040864cuda3std6ranges3__45__cpo4prevE,(_ZN41_INTERNAL_d2385b52_4_k_cu_b1c7074d_1040864cuda3std6ranges3__45__cpo9iter_moveE - _ZN41_INTERNAL_d2385b52_4_k_cu_b1c7074d_1040864cuda3std6ranges3__45__cpo4prevE)
_ZN41_INTERNAL_d2385b52_4_k_cu_b1c7074d_1040864cuda3std6ranges3__45__cpo4prevE:
	.zero		1
	.type		_ZN41_INTERNAL_d2385b52_4_k_cu_b1c7074d_1040864cuda3std6ranges3__45__cpo9iter_moveE,@object
	.size		_ZN41_INTERNAL_d2385b52_4_k_cu_b1c7074d_1040864cuda3std6ranges3__45__cpo9iter_moveE,(_ZN41_INTERNAL_d2385b52_4_k_cu_b1c7074d_1040866thrust24THRUST_300001_SM_1000_NS6system6detail10sequential3seqE - _ZN41_INTERNAL_d2385b52_4_k_cu_b1c7074d_1040864cuda3std6ranges3__45__cpo9iter_moveE)
_ZN41_INTERNAL_d2385b52_4_k_cu_b1c7074d_1040864cuda3std6ranges3__45__cpo9iter_moveE:
	.zero		1
	.type		_ZN41_INTERNAL_d2385b52_4_k_cu_b1c7074d_1040866thrust24THRUST_300001_SM_1000_NS6system6detail10sequential3seqE,@object
	.size		_ZN41_INTERNAL_d2385b52_4_k_cu_b1c7074d_1040866thrust24THRUST_300001_SM_1000_NS6system6detail10sequential3seqE,(.L_31 - _ZN41_INTERNAL_d2385b52_4_k_cu_b1c7074d_1040866thrust24THRUST_300001_SM_1000_NS6system6detail10sequential3seqE)
_ZN41_INTERNAL_d2385b52_4_k_cu_b1c7074d_1040866thrust24THRUST_300001_SM_1000_NS6system6detail10sequential3seqE:
	.zero		1
.L_31:


//--------------------- .nv.constant0._ZN3cub18CUB_300001_SM_10006detail11EmptyKernelIvEEvv --------------------------
	.section	.nv.constant0._ZN3cub18CUB_300001_SM_10006detail11EmptyKernelIvEEvv,"a",@progbits
	.sectionflags	@""
	.align	4
.nv.constant0._ZN3cub18CUB_300001_SM_10006detail11EmptyKernelIvEEvv:
	.zero		896


//--------------------- SYMBOLS --------------------------

	.type		.nv.reservedSmem.offset0,@object
	.size		.nv.reservedSmem.offset0,0x4
